//
// Generated by NVIDIA NVVM Compiler
//
// Compiler Build ID: CL-36424714
// Cuda compilation tools, release 13.0, V13.0.88
// Based on NVVM 20.0.0
//

.version 9.0
.target sm_100
.address_size 64

	// .globl	_Z24example_mbarrier_arrivesPi
.global .align 1 .b8 _ZN34_INTERNAL_56e99f8e_4_k_cu_4f347dcb4cuda3std3__45__cpo5beginE[1];
.global .align 1 .b8 _ZN34_INTERNAL_56e99f8e_4_k_cu_4f347dcb4cuda3std3__45__cpo3endE[1];
.global .align 1 .b8 _ZN34_INTERNAL_56e99f8e_4_k_cu_4f347dcb4cuda3std3__45__cpo6cbeginE[1];
.global .align 1 .b8 _ZN34_INTERNAL_56e99f8e_4_k_cu_4f347dcb4cuda3std3__45__cpo4cendE[1];
.global .align 1 .b8 _ZN34_INTERNAL_56e99f8e_4_k_cu_4f347dcb4cuda3std3__436_GLOBAL__N__56e99f8e_4_k_cu_4f347dcb6ignoreE[1];
.global .align 1 .b8 _ZN34_INTERNAL_56e99f8e_4_k_cu_4f347dcb4cuda3std3__419piecewise_constructE[1];
.global .align 1 .b8 _ZN34_INTERNAL_56e99f8e_4_k_cu_4f347dcb4cuda3std3__48in_placeE[1];
.global .align 1 .b8 _ZN34_INTERNAL_56e99f8e_4_k_cu_4f347dcb4cuda3std6ranges3__45__cpo4swapE[1];
.global .align 1 .b8 _ZN34_INTERNAL_56e99f8e_4_k_cu_4f347dcb4cuda3std6ranges3__45__cpo9iter_moveE[1];

.visible .entry _Z24example_mbarrier_arrivesPi(
	.param .u64 .ptr .align 1 _Z24example_mbarrier_arrivesPi_param_0
)
{


	// begin inline asm
	
    {
      // https://docs.nvidia.com/cuda/parallel-thread-execution/index.html#parallel-synchronization-and-communication-instructions-mbarrier-test-wait-try-wait

      // Example 1a, thread synchronization with test_wait:

      .reg .b64 arv_tkn;
      .reg .pred complete;
      .shared .b64 mbar;

      mbarrier.init.shared.b64 [mbar], 32;  // N threads participating in the mbarrier.

      mbarrier.arrive.shared.b64  arv_tkn, [mbar]; // implicit arrive count
      mbarrier.arrive.shared.b64  arv_tkn, [mbar], 1; // explicit arrive count of 1
      mbarrier.arrive.shared.b64  arv_tkn, [mbar], 4; // explicit arrive of 4
      mbarrier.arrive_drop.shared.b64  arv_tkn, [mbar]; // implicit arrive count
      mbarrier.arrive_drop.shared.b64  arv_tkn, [mbar], 4; // explicit arrive of 4

      // computation not requiring mbarrier synchronization...

      waitLoopSpin:
      mbarrier.test_wait.shared.b64    complete, [mbar], arv_tkn;
      @!complete nanosleep.u32 20; // user program provides backoff
      @!complete bra waitLoopSpin;
  }
  
	// end inline asm
	ret;

}
	// .globl	_Z30example_mbarrier_arrive_expectPi
.visible .entry _Z30example_mbarrier_arrive_expectPi(
	.param .u64 .ptr .align 1 _Z30example_mbarrier_arrive_expectPi_param_0
)
{


	// begin inline asm
	
    {
      // https://docs.nvidia.com/cuda/parallel-thread-execution/index.html#parallel-synchronization-and-communication-instructions-mbarrier-test-wait-try-wait

      // Example 1a, thread synchronization with test_wait:

      .reg .b64 arv_tkn;
      .reg .pred complete;
      .shared .b64 mbar;

      mbarrier.init.shared.b64 [mbar], 32;  // N threads participating in the mbarrier.

      mbarrier.expect_tx.relaxed.cta.shared.b64 [mbar], 512; // expect_tx += 512 (no increase in arrivals)
      mbarrier.expect_tx.shared.b64 [mbar], 512; // expect_tx += 512 (no increase in arrivals)

      mbarrier.arrive.shared.b64  arv_tkn, [mbar]; // implicit arrive count
      mbarrier.arrive.shared.b64  arv_tkn, [mbar], 4; // explicit arrive of 4
      mbarrier.arrive.noComplete.shared.b64  arv_tkn, [mbar], 4; // explicit arrive of 4
      mbarrier.arrive_drop.shared.b64  arv_tkn, [mbar]; // implicit arrive count
      mbarrier.arrive_drop.shared.b64  arv_tkn, [mbar], 4; // explicit arrive of 4

      mbarrier.arrive.expect_tx.shared.b64  arv_tkn, [mbar], 4; // implicit arrival of 1 with expect_tx += 4
      mbarrier.arrive_drop.expect_tx.shared.b64  arv_tkn, [mbar], 8; // implicit arrival of 1 (and drop) with expect += 8

      mbarrier.complete_tx.shared.b64   [mbar],     32; // simulate completions


      // computation not requiring mbarrier synchronization...

      waitLoopSpin:
      mbarrier.test_wait.shared.b64    complete, [mbar], arv_tkn;
      @!complete nanosleep.u32 20; // user program provides backoff
      @!complete bra waitLoopSpin;
  }
  
	// end inline asm
	ret;

}
	// .globl	_Z26example_mbarrier_test_waitPi
.visible .entry _Z26example_mbarrier_test_waitPi(
	.param .u64 .ptr .align 1 _Z26example_mbarrier_test_waitPi_param_0
)
{
	.reg .b32 	%r<3>;
	.reg .b64 	%rd<5>;

	ld.param.u64 	%rd1, [_Z26example_mbarrier_test_waitPi_param_0];
	cvta.to.global.u64 	%rd2, %rd1;
	// begin inline asm
	
    {
      // https://docs.nvidia.com/cuda/parallel-thread-execution/index.html#parallel-synchronization-and-communication-instructions-mbarrier-test-wait-try-wait

      // Example 1a, thread synchronization with test_wait:

      .reg .b64 arv_tkn;
      .reg .pred complete;
      .shared .b64 mbar;

      mbarrier.init.shared.b64 [mbar], 32;  // N threads participating in the mbarrier.

      mbarrier.arrive.shared.b64  arv_tkn, [mbar]; // N threads executing mbarrier.arrive

      // computation not requiring mbarrier synchronization...

      waitLoopSpin:
      mbarrier.test_wait.shared.b64    complete, [mbar], arv_tkn;
      @!complete nanosleep.u32 20; // user program provides backoff
      @!complete bra waitLoopSpin;
  }
  
	// end inline asm
	mov.u32 	%r1, %tid.x;
	mul.wide.u32 	%rd3, %r1, 4;
	add.s64 	%rd4, %rd2, %rd3;
	atom.global.add.u32 	%r2, [%rd4], 1;
	ret;

}
	// .globl	_Z25example_mbarrier_try_waitPi
.visible .entry _Z25example_mbarrier_try_waitPi(
	.param .u64 .ptr .align 1 _Z25example_mbarrier_try_waitPi_param_0
)
{
	.reg .b32 	%r<3>;
	.reg .b64 	%rd<5>;

	ld.param.u64 	%rd1, [_Z25example_mbarrier_try_waitPi_param_0];
	cvta.to.global.u64 	%rd2, %rd1;
	// begin inline asm
	
    {
      // https://docs.nvidia.com/cuda/parallel-thread-execution/index.html#parallel-synchronization-and-communication-instructions-mbarrier-test-wait-try-wait
      // Example 1b, thread synchronization with try_wait :

      .reg .b64 arv_tkn;
      .reg .pred complete;
      .shared .b64 mbar;

      mbarrier.init.shared.b64 [mbar], 32;  // N threads participating in the mbarrier.

      mbarrier.arrive.shared.b64  arv_tkn, [mbar]; // N threads executing mbarrier.arrive

      // computation not requiring mbarrier synchronization...

      waitLoop:
      mbarrier.try_wait.shared.b64    complete, [mbar], arv_tkn;
      @!complete bra waitLoop;
  }
  
	// end inline asm
	mov.u32 	%r1, %tid.x;
	mul.wide.u32 	%rd3, %r1, 4;
	add.s64 	%rd4, %rd2, %rd3;
	atom.global.add.u32 	%r2, [%rd4], 1;
	ret;

}
	// .globl	_Z29example_mbarrier_try_wait_supPi
.visible .entry _Z29example_mbarrier_try_wait_supPi(
	.param .u64 .ptr .align 1 _Z29example_mbarrier_try_wait_supPi_param_0
)
{
	.reg .b32 	%r<3>;
	.reg .b64 	%rd<5>;

	ld.param.u64 	%rd1, [_Z29example_mbarrier_try_wait_supPi_param_0];
	cvta.to.global.u64 	%rd2, %rd1;
	// begin inline asm
	
    {
      // https://docs.nvidia.com/cuda/parallel-thread-execution/index.html#parallel-synchronization-and-communication-instructions-mbarrier-test-wait-try-wait
      .reg .b64 arv_tkn;
      .reg .pred complete;
      .shared .b64 mbar;

      mbarrier.init.shared.b64 [mbar], 32;  // N threads participating in the mbarrier.

      mbarrier.arrive.shared.b64  arv_tkn, [mbar], 4; // N threads executing mbarrier.arrive

      // computation not requiring mbarrier synchronization...

      waitLoopSusp:
      mbarrier.try_wait.shared.b64    complete, [mbar], arv_tkn, 0x1234;
      @!complete bra waitLoopSusp;
  }
	// end inline asm
	mov.u32 	%r1, %tid.x;
	mul.wide.u32 	%rd3, %r1, 4;
	add.s64 	%rd4, %rd2, %rd3;
	atom.global.add.u32 	%r2, [%rd4], 2;
	ret;

}
	// .globl	_Z22example_mbarrier_arrayPi
.visible .entry _Z22example_mbarrier_arrayPi(
	.param .u64 .ptr .align 1 _Z22example_mbarrier_arrayPi_param_0
)
{


	// begin inline asm
	
    {
   //  .shared .align 8 .b8 _ZZ16mbarrier_svectorILi4EEvPiPKiE4bars[32];

      .reg .b64 arv_tkn;
      .reg .b32 mbars_base;
      .reg .b32 mbar_addr32;
      .reg .b32 bid; // barrier index 0..7
      .reg .pred complete;

      .shared .align 8 .b64 mbars[4];

      mov.u32   mbars_base, mbars;
      mov.u32   bid, %tid.x;
      and.b32   bid, bid, 3; // mod by barrier count (4)
      shl.b32   bid, bid, 3; // scale index to byte offset
      add.s32   mbar_addr32, mbars_base, bid; // add to base

      mbarrier.init.shared.b64 [mbar_addr32], 2;

      mbarrier.arrive.shared.b64  arv_tkn, [mbar_addr32], 4;

      // computation not requiring mbarrier synchronization...

      waitLoopSusp:
      mbarrier.try_wait.shared.b64    complete, [mbar_addr32], arv_tkn, 0x1234;
      @!complete bra waitLoopSusp;
  }
	// end inline asm
	ret;

}


// ===== COMPILED SASS (sm_100) =====

	.target	sm_100

	.elftype	@"ET_EXEC"


//--------------------- .note.nv.tkinfo           --------------------------
	.section	.note.nv.tkinfo,"",@"SHT_NOTE"
	.sectionflags	@"SHF_NOTE_NV_TKINFO"
	.tkinfo
        /*0018*/ 	.word	0x00000002
        /*0030*/ 	.string	""
        /*0030*/ 	.string	"ptxas"
        /*0030*/ 	.string	"Cuda compilation tools, release 13.0, V13.0.88"
        /*0030*/ 	.string	"Build cuda_13.0.r13.0/compiler.36424714_0"
        /*0030*/ 	.string	"-arch sm_100 -m 64 "



//--------------------- .note.nv.cuinfo           --------------------------
	.section	.note.nv.cuinfo,"",@"SHT_NOTE"
	.sectionflags	@"SHF_NOTE_NV_CUINFO"
        /*0018*/ 	.short	0x0002
        /*001a*/ 	.short	0x0064
        /*001c*/ 	.short	0x0082
	.zero		2


//--------------------- .nv.info                  --------------------------
	.section	.nv.info,"",@"SHT_CUDA_INFO"
	.align	4


	//----- nvinfo : EIATTR_REGCOUNT
	.align		4
        /*0000*/ 	.byte	0x04, 0x2f
        /*0002*/ 	.short	(.L_10 - .L_9)
	.align		4
.L_9:
        /*0004*/ 	.word	index@(_Z24example_mbarrier_arrivesPi)
        /*0008*/ 	.word	0x00000006


	//----- nvinfo : EIATTR_FRAME_SIZE
	.align		4
.L_10:
        /*000c*/ 	.byte	0x04, 0x11
        /*000e*/ 	.short	(.L_12 - .L_11)
	.align		4
.L_11:
        /*0010*/ 	.word	index@(_Z24example_mbarrier_arrivesPi)
        /*0014*/ 	.word	0x00000000


	//----- nvinfo : EIATTR_REGCOUNT
	.align		4
.L_12:
        /*0018*/ 	.byte	0x04, 0x2f
        /*001a*/ 	.short	(.L_14 - .L_13)
	.align		4
.L_13:
        /*001c*/ 	.word	index@(_Z30example_mbarrier_arrive_expectPi)
        /*0020*/ 	.word	0x00000008


	//----- nvinfo : EIATTR_FRAME_SIZE
	.align		4
.L_14:
        /*0024*/ 	.byte	0x04, 0x11
        /*0026*/ 	.short	(.L_16 - .L_15)
	.align		4
.L_15:
        /*0028*/ 	.word	index@(_Z30example_mbarrier_arrive_expectPi)
        /*002c*/ 	.word	0x00000000


	//----- nvinfo : EIATTR_REGCOUNT
	.align		4
.L_16:
        /*0030*/ 	.byte	0x04, 0x2f
        /*0032*/ 	.short	(.L_18 - .L_17)
	.align		4
.L_17:
        /*0034*/ 	.word	index@(_Z26example_mbarrier_test_waitPi)
        /*0038*/ 	.word	0x0000000a


	//----- nvinfo : EIATTR_FRAME_SIZE
	.align		4
.L_18:
        /*003c*/ 	.byte	0x04, 0x11
        /*003e*/ 	.short	(.L_20 - .L_19)
	.align		4
.L_19:
        /*0040*/ 	.word	index@(_Z26example_mbarrier_test_waitPi)
        /*0044*/ 	.word	0x00000000


	//----- nvinfo : EIATTR_REGCOUNT
	.align		4
.L_20:
        /*0048*/ 	.byte	0x04, 0x2f
        /*004a*/ 	.short	(.L_22 - .L_21)
	.align		4
.L_21:
        /*004c*/ 	.word	index@(_Z25example_mbarrier_try_waitPi)
        /*0050*/ 	.word	0x0000000c


	//----- nvinfo : EIATTR_FRAME_SIZE
	.align		4
.L_22:
        /*0054*/ 	.byte	0x04, 0x11
        /*0056*/ 	.short	(.L_24 - .L_23)
	.align		4
.L_23:
        /*0058*/ 	.word	index@(_Z25example_mbarrier_try_waitPi)
        /*005c*/ 	.word	0x00000000


	//----- nvinfo : EIATTR_REGCOUNT
	.align		4
.L_24:
        /*0060*/ 	.byte	0x04, 0x2f
        /*0062*/ 	.short	(.L_26 - .L_25)
	.align		4
.L_25:
        /*0064*/ 	.word	index@(_Z29example_mbarrier_try_wait_supPi)
        /*0068*/ 	.word	0x0000000c


	//----- nvinfo : EIATTR_FRAME_SIZE
	.align		4
.L_26:
        /*006c*/ 	.byte	0x04, 0x11
        /*006e*/ 	.short	(.L_28 - .L_27)
	.align		4
.L_27:
        /*0070*/ 	.word	index@(_Z29example_mbarrier_try_wait_supPi)
        /*0074*/ 	.word	0x00000000


	//----- nvinfo : EIATTR_REGCOUNT
	.align		4
.L_28:
        /*0078*/ 	.byte	0x04, 0x2f
        /*007a*/ 	.short	(.L_30 - .L_29)
	.align		4
.L_29:
        /*007c*/ 	.word	index@(_Z22example_mbarrier_arrayPi)
        /*0080*/ 	.word	0x0000000a


	//----- nvinfo : EIATTR_FRAME_SIZE
	.align		4
.L_30:
        /*0084*/ 	.byte	0x04, 0x11
        /*0086*/ 	.short	(.L_32 - .L_31)
	.align		4
.L_31:
        /*0088*/ 	.word	index@(_Z22example_mbarrier_arrayPi)
        /*008c*/ 	.word	0x00000000


	//----- nvinfo : EIATTR_MIN_STACK_SIZE
	.align		4
.L_32:
        /*0090*/ 	.byte	0x04, 0x12
        /*0092*/ 	.short	(.L_34 - .L_33)
	.align		4
.L_33:
        /*0094*/ 	.word	index@(_Z22example_mbarrier_arrayPi)
        /*0098*/ 	.word	0x00000000


	//----- nvinfo : EIATTR_MIN_STACK_SIZE
	.align		4
.L_34:
        /*009c*/ 	.byte	0x04, 0x12
        /*009e*/ 	.short	(.L_36 - .L_35)
	.align		4
.L_35:
        /*00a0*/ 	.word	index@(_Z29example_mbarrier_try_wait_supPi)
        /*00a4*/ 	.word	0x00000000


	//----- nvinfo : EIATTR_MIN_STACK_SIZE
	.align		4
.L_36:
        /*00a8*/ 	.byte	0x04, 0x12
        /*00aa*/ 	.short	(.L_38 - .L_37)
	.align		4
.L_37:
        /*00ac*/ 	.word	index@(_Z25example_mbarrier_try_waitPi)
        /*00b0*/ 	.word	0x00000000


	//----- nvinfo : EIATTR_MIN_STACK_SIZE
	.align		4
.L_38:
        /*00b4*/ 	.byte	0x04, 0x12
        /*00b6*/ 	.short	(.L_40 - .L_39)
	.align		4
.L_39:
        /*00b8*/ 	.word	index@(_Z26example_mbarrier_test_waitPi)
        /*00bc*/ 	.word	0x00000000


	//----- nvinfo : EIATTR_MIN_STACK_SIZE
	.align		4
.L_40:
        /*00c0*/ 	.byte	0x04, 0x12
        /*00c2*/ 	.short	(.L_42 - .L_41)
	.align		4
.L_41:
        /*00c4*/ 	.word	index@(_Z30example_mbarrier_arrive_expectPi)
        /*00c8*/ 	.word	0x00000000


	//----- nvinfo : EIATTR_MIN_STACK_SIZE
	.align		4
.L_42:
        /*00cc*/ 	.byte	0x04, 0x12
        /*00ce*/ 	.short	(.L_44 - .L_43)
	.align		4
.L_43:
        /*00d0*/ 	.word	index@(_Z24example_mbarrier_arrivesPi)
        /*00d4*/ 	.word	0x00000000
.L_44:


//--------------------- .nv.compat                --------------------------
	.section	.nv.compat,"",@"SHT_CUDA_COMPAT_INFO"
	.align	4
        /*0000*/ 	.byte	0x02, 0x09, 0x00, 0x00, 0x02, 0x02, 0x01, 0x00, 0x02, 0x05, 0x05, 0x00, 0x03, 0x07, 0x01, 0x01
        /*0010*/ 	.byte	0x02, 0x03, 0x00, 0x00, 0x02, 0x06, 0x01, 0x00, 0x04, 0x0b, 0x08, 0x00, 0x09, 0x00, 0x00, 0x00
        /*0020*/ 	.byte	0x00, 0x00, 0x00, 0x00


//--------------------- .nv.info._Z22example_mbarrier_arrayPi --------------------------
	.section	.nv.info._Z22example_mbarrier_arrayPi,"",@"SHT_CUDA_INFO"
	.sectionflags	@""
	.align	4


	//----- nvinfo : EIATTR_CUDA_API_VERSION
	.align		4
        /*0000*/ 	.byte	0x04, 0x37
        /*0002*/ 	.short	(.L_46 - .L_45)
.L_45:
        /*0004*/ 	.word	0x00000082


	//----- nvinfo : EIATTR_KPARAM_INFO
	.align		4
.L_46:
        /*0008*/ 	.byte	0x04, 0x17
        /*000a*/ 	.short	(.L_48 - .L_47)
.L_47:
        /*000c*/ 	.word	0x00000000
        /*0010*/ 	.short	0x0000
        /*0012*/ 	.short	0x0000
        /*0014*/ 	.byte	0x00, 0xf5, 0x21, 0x00


	//----- nvinfo : EIATTR_SPARSE_MMA_MASK
	.align		4
.L_48:
        /*0018*/ 	.byte	0x03, 0x50
        /*001a*/ 	.short	0x0000


	//----- nvinfo : EIATTR_MAXREG_COUNT
	.align		4
        /*001c*/ 	.byte	0x03, 0x1b
        /*001e*/ 	.short	0x00ff


	//----- nvinfo : EIATTR_MERCURY_ISA_VERSION
	.align		4
        /*0020*/ 	.byte	0x03, 0x5f
        /*0022*/ 	.short	0x0101


	//----- nvinfo : EIATTR_VRC_CTA_INIT_COUNT
	.align		4
        /*0024*/ 	.byte	0x02, 0x4a
	.zero		1
	.zero		1


	//----- nvinfo : EIATTR_MBARRIER_INSTR_OFFSETS
	.align		4
        /*0028*/ 	.byte	0x04, 0x39
        /*002a*/ 	.short	(.L_50 - .L_49)


	//   ....[0]....
.L_49:
        /*002c*/ 	.word	0x000000c0
        /*0030*/ 	.word	0x00000007
        /*0034*/ 	.word	0x00000000
        /*0038*/ 	.short	0x0100
        /*003a*/ 	.byte	0xff
	.zero		1


	//   ....[1]....
        /*003c*/ 	.word	0x000000f0
        /*0040*/ 	.word	0x00000007
        /*0044*/ 	.word	0x00000000
        /*0048*/ 	.short	0x0101
        /*004a*/ 	.byte	0xff
	.zero		1


	//   ....[2]....
        /*004c*/ 	.word	0x00000100
        /*0050*/ 	.word	0x00000007
        /*0054*/ 	.word	0x00000000
        /*0058*/ 	.short	0x0109
        /*005a*/ 	.byte	0xff
	.zero		1


	//   ....[3]....
        /*005c*/ 	.word	0x00000120
        /*0060*/ 	.word	0x00000007
        /*0064*/ 	.word	0x00000000
        /*0068*/ 	.short	0x0109
        /*006a*/ 	.byte	0xff
	.zero		1


	//----- nvinfo : EIATTR_NUM_MBARRIERS
	.align		4
.L_50:
        /*006c*/ 	.byte	0x03, 0x38
        /*006e*/ 	.short	0x0001


	//----- nvinfo : EIATTR_EXIT_INSTR_OFFSETS
	.align		4
        /*0070*/ 	.byte	0x04, 0x1c
        /*0072*/ 	.short	(.L_52 - .L_51)


	//   ....[0]....
.L_51:
        /*0074*/ 	.word	0x00000110


	//   ....[1]....
        /*0078*/ 	.word	0x00000160


	//----- nvinfo : EIATTR_CRS_STACK_SIZE
	.align		4
.L_52:
        /*007c*/ 	.byte	0x04, 0x1e
        /*007e*/ 	.short	(.L_54 - .L_53)
.L_53:
        /*0080*/ 	.word	0x00000000


	//----- nvinfo : EIATTR_CBANK_PARAM_SIZE
	.align		4
.L_54:
        /*0084*/ 	.byte	0x03, 0x19
        /*0086*/ 	.short	0x0008


	//----- nvinfo : EIATTR_PARAM_CBANK
	.align		4
        /*0088*/ 	.byte	0x04, 0x0a
        /*008a*/ 	.short	(.L_56 - .L_55)
	.align		4
.L_55:
        /*008c*/ 	.word	index@(.nv.constant0._Z22example_mbarrier_arrayPi)
        /*0090*/ 	.short	0x0380
        /*0092*/ 	.short	0x0008


	//----- nvinfo : EIATTR_SW_WAR
	.align		4
.L_56:
        /*0094*/ 	.byte	0x04, 0x36
        /*0096*/ 	.short	(.L_58 - .L_57)
.L_57:
        /*0098*/ 	.word	0x00000008
.L_58:


//--------------------- .nv.info._Z29example_mbarrier_try_wait_supPi --------------------------
	.section	.nv.info._Z29example_mbarrier_try_wait_supPi,"",@"SHT_CUDA_INFO"
	.sectionflags	@""
	.align	4


	//----- nvinfo : EIATTR_CUDA_API_VERSION
	.align		4
        /*0000*/ 	.byte	0x04, 0x37
        /*0002*/ 	.short	(.L_60 - .L_59)
.L_59:
        /*0004*/ 	.word	0x00000082


	//----- nvinfo : EIATTR_KPARAM_INFO
	.align		4
.L_60:
        /*0008*/ 	.byte	0x04, 0x17
        /*000a*/ 	.short	(.L_62 - .L_61)
.L_61:
        /*000c*/ 	.word	0x00000000
        /*0010*/ 	.short	0x0000
        /*0012*/ 	.short	0x0000
        /*0014*/ 	.byte	0x00, 0xf5, 0x21, 0x00


	//----- nvinfo : EIATTR_SPARSE_MMA_MASK
	.align		4
.L_62:
        /*0018*/ 	.byte	0x03, 0x50
        /*001a*/ 	.short	0x0000


	//----- nvinfo : EIATTR_MAXREG_COUNT
	.align		4
        /*001c*/ 	.byte	0x03, 0x1b
        /*001e*/ 	.short	0x00ff


	//----- nvinfo : EIATTR_MERCURY_ISA_VERSION
	.align		4
        /*0020*/ 	.byte	0x03, 0x5f
        /*0022*/ 	.short	0x0101


	//----- nvinfo : EIATTR_VRC_CTA_INIT_COUNT
	.align		4
        /*0024*/ 	.byte	0x02, 0x4a
	.zero		1
	.zero		1


	//----- nvinfo : EIATTR_MBARRIER_INSTR_OFFSETS
	.align		4
        /*0028*/ 	.byte	0x04, 0x39
        /*002a*/ 	.short	(.L_64 - .L_63)


	//   ....[0]....
.L_63:
        /*002c*/ 	.word	0x00000090
        /*0030*/ 	.word	0x000000ff
        /*0034*/ 	.word	0x00000000
        /*0038*/ 	.short	0x0100
        /*003a*/ 	.byte	0x06
	.zero		1


	//   ....[1]....
        /*003c*/ 	.word	0x000000a0
        /*0040*/ 	.word	0x000000ff
        /*0044*/ 	.word	0x00000000
        /*0048*/ 	.short	0x0101
        /*004a*/ 	.byte	0x06
	.zero		1


	//   ....[2]....
        /*004c*/ 	.word	0x000000b0
        /*0050*/ 	.word	0x000000ff
        /*0054*/ 	.word	0x00000000
        /*0058*/ 	.short	0x0109
        /*005a*/ 	.byte	0x06
	.zero		1


	//   ....[3]....
        /*005c*/ 	.word	0x00000150
        /*0060*/ 	.word	0x00000009
        /*0064*/ 	.word	0x00000000
        /*0068*/ 	.short	0x0109
        /*006a*/ 	.byte	0xff
	.zero		1


	//----- nvinfo : EIATTR_NUM_MBARRIERS
	.align		4
.L_64:
        /*006c*/ 	.byte	0x03, 0x38
        /*006e*/ 	.short	0x0001


	//----- nvinfo : EIATTR_EXIT_INSTR_OFFSETS
	.align		4
        /*0070*/ 	.byte	0x04, 0x1c
        /*0072*/ 	.short	(.L_66 - .L_65)


	//   ....[0]....
.L_65:
        /*0074*/ 	.word	0x00000130


	//----- nvinfo : EIATTR_CBANK_PARAM_SIZE
	.align		4
.L_66:
        /*0078*/ 	.byte	0x03, 0x19
        /*007a*/ 	.short	0x0008


	//----- nvinfo : EIATTR_PARAM_CBANK
	.align		4
        /*007c*/ 	.byte	0x04, 0x0a
        /*007e*/ 	.short	(.L_68 - .L_67)
	.align		4
.L_67:
        /*0080*/ 	.word	index@(.nv.constant0._Z29example_mbarrier_try_wait_supPi)
        /*0084*/ 	.short	0x0380
        /*0086*/ 	.short	0x0008


	//----- nvinfo : EIATTR_SW_WAR
	.align		4
.L_68:
        /*0088*/ 	.byte	0x04, 0x36
        /*008a*/ 	.short	(.L_70 - .L_69)
.L_69:
        /*008c*/ 	.word	0x00000008
.L_70:


//--------------------- .nv.info._Z25example_mbarrier_try_waitPi --------------------------
	.section	.nv.info._Z25example_mbarrier_try_waitPi,"",@"SHT_CUDA_INFO"
	.sectionflags	@""
	.align	4


	//----- nvinfo : EIATTR_CUDA_API_VERSION
	.align		4
        /*0000*/ 	.byte	0x04, 0x37
        /*0002*/ 	.short	(.L_72 - .L_71)
.L_71:
        /*0004*/ 	.word	0x00000082


	//----- nvinfo : EIATTR_KPARAM_INFO
	.align		4
.L_72:
        /*0008*/ 	.byte	0x04, 0x17
        /*000a*/ 	.short	(.L_74 - .L_73)
.L_73:
        /*000c*/ 	.word	0x00000000
        /*0010*/ 	.short	0x0000
        /*0012*/ 	.short	0x0000
        /*0014*/ 	.byte	0x00, 0xf5, 0x21, 0x00


	//----- nvinfo : EIATTR_SPARSE_MMA_MASK
	.align		4
.L_74:
        /*0018*/ 	.byte	0x03, 0x50
        /*001a*/ 	.short	0x0000


	//----- nvinfo : EIATTR_MAXREG_COUNT
	.align		4
        /*001c*/ 	.byte	0x03, 0x1b
        /*001e*/ 	.short	0x00ff


	//----- nvinfo : EIATTR_MERCURY_ISA_VERSION
	.align		4
        /*0020*/ 	.byte	0x03, 0x5f
        /*0022*/ 	.short	0x0101


	//----- nvinfo : EIATTR_VRC_CTA_INIT_COUNT
	.align		4
        /*0024*/ 	.byte	0x02, 0x4a
	.zero		1
	.zero		1


	//----- nvinfo : EIATTR_MBARRIER_INSTR_OFFSETS
	.align		4
        /*0028*/ 	.byte	0x04, 0x39
        /*002a*/ 	.short	(.L_76 - .L_75)


	//   ....[0]....
.L_75:
        /*002c*/ 	.word	0x00000080
        /*0030*/ 	.word	0x000000ff
        /*0034*/ 	.word	0x00000000
        /*0038*/ 	.short	0x0100
        /*003a*/ 	.byte	0x06
	.zero		1


	//   ....[1]....
        /*003c*/ 	.word	0x000000a0
        /*0040*/ 	.word	0x000000ff
        /*0044*/ 	.word	0x00000000
        /*0048*/ 	.short	0x0101
        /*004a*/ 	.byte	0x06
	.zero		1


	//   ....[2]....
        /*004c*/ 	.word	0x000000b0
        /*0050*/ 	.word	0x000000ff
        /*0054*/ 	.word	0x00000000
        /*0058*/ 	.short	0x0109
        /*005a*/ 	.byte	0x06
	.zero		1


	//   ....[3]....
        /*005c*/ 	.word	0x00000130
        /*0060*/ 	.word	0x000000ff
        /*0064*/ 	.word	0x00000000
        /*0068*/ 	.short	0x0109
        /*006a*/ 	.byte	0x06
	.zero		1


	//----- nvinfo : EIATTR_NUM_MBARRIERS
	.align		4
.L_76:
        /*006c*/ 	.byte	0x03, 0x38
        /*006e*/ 	.short	0x0001


	//----- nvinfo : EIATTR_EXIT_INSTR_OFFSETS
	.align		4
        /*0070*/ 	.byte	0x04, 0x1c
        /*0072*/ 	.short	(.L_78 - .L_77)


	//   ....[0]....
.L_77:
        /*0074*/ 	.word	0x00000120


	//----- nvinfo : EIATTR_CBANK_PARAM_SIZE
	.align		4
.L_78:
        /*0078*/ 	.byte	0x03, 0x19
        /*007a*/ 	.short	0x0008


	//----- nvinfo : EIATTR_PARAM_CBANK
	.align		4
        /*007c*/ 	.byte	0x04, 0x0a
        /*007e*/ 	.short	(.L_80 - .L_79)
	.align		4
.L_79:
        /*0080*/ 	.word	index@(.nv.constant0._Z25example_mbarrier_try_waitPi)
        /*0084*/ 	.short	0x0380
        /*0086*/ 	.short	0x0008


	//----- nvinfo : EIATTR_SW_WAR
	.align		4
.L_80:
        /*0088*/ 	.byte	0x04, 0x36
        /*008a*/ 	.short	(.L_82 - .L_81)
.L_81:
        /*008c*/ 	.word	0x00000008
.L_82:


//--------------------- .nv.info._Z26example_mbarrier_test_waitPi --------------------------
	.section	.nv.info._Z26example_mbarrier_test_waitPi,"",@"SHT_CUDA_INFO"
	.sectionflags	@""
	.align	4


	//----- nvinfo : EIATTR_CUDA_API_VERSION
	.align		4
        /*0000*/ 	.byte	0x04, 0x37
        /*0002*/ 	.short	(.L_84 - .L_83)
.L_83:
        /*0004*/ 	.word	0x00000082


	//----- nvinfo : EIATTR_KPARAM_INFO
	.align		4
.L_84:
        /*0008*/ 	.byte	0x04, 0x17
        /*000a*/ 	.short	(.L_86 - .L_85)
.L_85:
        /*000c*/ 	.word	0x00000000
        /*0010*/ 	.short	0x0000
        /*0012*/ 	.short	0x0000
        /*0014*/ 	.byte	0x00, 0xf5, 0x21, 0x00


	//----- nvinfo : EIATTR_SPARSE_MMA_MASK
	.align		4
.L_86:
        /*0018*/ 	.byte	0x03, 0x50
        /*001a*/ 	.short	0x0000


	//----- nvinfo : EIATTR_MAXREG_COUNT
	.align		4
        /*001c*/ 	.byte	0x03, 0x1b
        /*001e*/ 	.short	0x00ff


	//----- nvinfo : EIATTR_MERCURY_ISA_VERSION
	.align		4
        /*0020*/ 	.byte	0x03, 0x5f
        /*0022*/ 	.short	0x0101


	//----- nvinfo : EIATTR_VRC_CTA_INIT_COUNT
	.align		4
        /*0024*/ 	.byte	0x02, 0x4a
	.zero		1
	.zero		1


	//----- nvinfo : EIATTR_MBARRIER_INSTR_OFFSETS
	.align		4
        /*0028*/ 	.byte	0x04, 0x39
        /*002a*/ 	.short	(.L_88 - .L_87)


	//   ....[0]....
.L_87:
        /*002c*/ 	.word	0x00000080
        /*0030*/ 	.word	0x000000ff
        /*0034*/ 	.word	0x00000000
        /*0038*/ 	.short	0x0100
        /*003a*/ 	.byte	0x06
	.zero		1


	//   ....[1]....
        /*003c*/ 	.word	0x000000a0
        /*0040*/ 	.word	0x000000ff
        /*0044*/ 	.word	0x00000000
        /*0048*/ 	.short	0x0101
        /*004a*/ 	.byte	0x06
	.zero		1


	//   ....[2]....
        /*004c*/ 	.word	0x000000b0
        /*0050*/ 	.word	0x000000ff
        /*0054*/ 	.word	0x00000000
        /*0058*/ 	.short	0x0105
        /*005a*/ 	.byte	0x06
	.zero		1


	//----- nvinfo : EIATTR_NUM_MBARRIERS
	.align		4
.L_88:
        /*005c*/ 	.byte	0x03, 0x38
        /*005e*/ 	.short	0x0001


	//----- nvinfo : EIATTR_EXIT_INSTR_OFFSETS
	.align		4
        /*0060*/ 	.byte	0x04, 0x1c
        /*0062*/ 	.short	(.L_90 - .L_89)


	//   ....[0]....
.L_89:
        /*0064*/ 	.word	0x00000150


	//----- nvinfo : EIATTR_CBANK_PARAM_SIZE
	.align		4
.L_90:
        /*0068*/ 	.byte	0x03, 0x19
        /*006a*/ 	.short	0x0008


	//----- nvinfo : EIATTR_PARAM_CBANK
	.align		4
        /*006c*/ 	.byte	0x04, 0x0a
        /*006e*/ 	.short	(.L_92 - .L_91)
	.align		4
.L_91:
        /*0070*/ 	.word	index@(.nv.constant0._Z26example_mbarrier_test_waitPi)
        /*0074*/ 	.short	0x0380
        /*0076*/ 	.short	0x0008


	//----- nvinfo : EIATTR_SW_WAR
	.align		4
.L_92:
        /*0078*/ 	.byte	0x04, 0x36
        /*007a*/ 	.short	(.L_94 - .L_93)
.L_93:
        /*007c*/ 	.word	0x00000008
.L_94:


//--------------------- .nv.info._Z30example_mbarrier_arrive_expectPi --------------------------
	.section	.nv.info._Z30example_mbarrier_arrive_expectPi,"",@"SHT_CUDA_INFO"
	.sectionflags	@""
	.align	4


	//----- nvinfo : EIATTR_CUDA_API_VERSION
	.align		4
        /*0000*/ 	.byte	0x04, 0x37
        /*0002*/ 	.short	(.L_96 - .L_95)
.L_95:
        /*0004*/ 	.word	0x00000082


	//----- nvinfo : EIATTR_KPARAM_INFO
	.align		4
.L_96:
        /*0008*/ 	.byte	0x04, 0x17
        /*000a*/ 	.short	(.L_98 - .L_97)
.L_97:
        /*000c*/ 	.word	0x00000000
        /*0010*/ 	.short	0x0000
        /*0012*/ 	.short	0x0000
        /*0014*/ 	.byte	0x00, 0xf5, 0x21, 0x00


	//----- nvinfo : EIATTR_SPARSE_MMA_MASK
	.align		4
.L_98:
        /*0018*/ 	.byte	0x03, 0x50
        /*001a*/ 	.short	0x0000


	//----- nvinfo : EIATTR_MAXREG_COUNT
	.align		4
        /*001c*/ 	.byte	0x03, 0x1b
        /*001e*/ 	.short	0x00ff


	//----- nvinfo : EIATTR_MERCURY_ISA_VERSION
	.align		4
        /*0020*/ 	.byte	0x03, 0x5f
        /*0022*/ 	.short	0x0101


	//----- nvinfo : EIATTR_VRC_CTA_INIT_COUNT
	.align		4
        /*0024*/ 	.byte	0x02, 0x4a
	.zero		1
	.zero		1


	//----- nvinfo : EIATTR_INSTR_REG_MAP
	.align		4
        /*0028*/ 	.byte	0x04, 0x40
        /*002a*/ 	.short	(.L_100 - .L_99)
.L_99:
        /*002c*/ 	.word	0x00000130
        /*0030*/ 	.byte	0x01
        /*0031*/ 	.byte	0x02
        /*0032*/ 	.short	0x0005
        /*0034*/ 	.word	0xffffffff


	//----- nvinfo : EIATTR_MBARRIER_INSTR_OFFSETS
	.align		4
.L_100:
        /*0038*/ 	.byte	0x04, 0x39
        /*003a*/ 	.short	(.L_102 - .L_101)


	//   ....[0]....
.L_101:
        /*003c*/ 	.word	0x000000d0
        /*0040*/ 	.word	0x000000ff
        /*0044*/ 	.word	0x00000000
        /*0048*/ 	.short	0x0100
        /*004a*/ 	.byte	0x06
	.zero		1


	//   ....[1]....
        /*004c*/ 	.word	0x000000e0
        /*0050*/ 	.word	0x000000ff
        /*0054*/ 	.word	0x00000000
        /*0058*/ 	.short	0x010b
        /*005a*/ 	.byte	0x06
	.zero		1


	//   ....[2]....
        /*005c*/ 	.word	0x000000f0
        /*0060*/ 	.word	0x000000ff
        /*0064*/ 	.word	0x00000000
        /*0068*/ 	.short	0x010b
        /*006a*/ 	.byte	0x06
	.zero		1


	//   ....[3]....
        /*006c*/ 	.word	0x00000110
        /*0070*/ 	.word	0x000000ff
        /*0074*/ 	.word	0x00000000
        /*0078*/ 	.short	0x0101
        /*007a*/ 	.byte	0x06
	.zero		1


	//   ....[4]....
        /*007c*/ 	.word	0x00000120
        /*0080*/ 	.word	0x000000ff
        /*0084*/ 	.word	0x00000000
        /*0088*/ 	.short	0x0101
        /*008a*/ 	.byte	0x06
	.zero		1


	//   ....[5]....
        /*008c*/ 	.word	0x00000130
        /*0090*/ 	.word	0x00000004
        /*0094*/ 	.word	0x00000000
        /*0098*/ 	.short	0x0102
        /*009a*/ 	.byte	0xff
	.zero		1


	//   ....[6]....
        /*009c*/ 	.word	0x00000140
        /*00a0*/ 	.word	0x000000ff
        /*00a4*/ 	.word	0x00000000
        /*00a8*/ 	.short	0x0103
        /*00aa*/ 	.byte	0x06
	.zero		1


	//   ....[7]....
        /*00ac*/ 	.word	0x00000150
        /*00b0*/ 	.word	0x000000ff
        /*00b4*/ 	.word	0x00000000
        /*00b8*/ 	.short	0x0103
        /*00ba*/ 	.byte	0x06
	.zero		1


	//   ....[8]....
        /*00bc*/ 	.word	0x00000180
        /*00c0*/ 	.word	0x000000ff
        /*00c4*/ 	.word	0x00000000
        /*00c8*/ 	.short	0x010c
        /*00ca*/ 	.byte	0x06
	.zero		1


	//   ....[9]....
        /*00cc*/ 	.word	0x00000190
        /*00d0*/ 	.word	0x000000ff
        /*00d4*/ 	.word	0x00000000
        /*00d8*/ 	.short	0x0105
        /*00da*/ 	.byte	0x06
	.zero		1


	//----- nvinfo : EIATTR_NUM_MBARRIERS
	.align		4
.L_102:
        /*00dc*/ 	.byte	0x03, 0x38
        /*00de*/ 	.short	0x0001


	//----- nvinfo : EIATTR_EXIT_INSTR_OFFSETS
	.align		4
        /*00e0*/ 	.byte	0x04, 0x1c
        /*00e2*/ 	.short	(.L_104 - .L_103)


	//   ....[0]....
.L_103:
        /*00e4*/ 	.word	0x000001e0


	//----- nvinfo : EIATTR_CBANK_PARAM_SIZE
	.align		4
.L_104:
        /*00e8*/ 	.byte	0x03, 0x19
        /*00ea*/ 	.short	0x0008


	//----- nvinfo : EIATTR_PARAM_CBANK
	.align		4
        /*00ec*/ 	.byte	0x04, 0x0a
        /*00ee*/ 	.short	(.L_106 - .L_105)
	.align		4
.L_105:
        /*00f0*/ 	.word	index@(.nv.constant0._Z30example_mbarrier_arrive_expectPi)
        /*00f4*/ 	.short	0x0380
        /*00f6*/ 	.short	0x0008


	//----- nvinfo : EIATTR_SW_WAR
	.align		4
.L_106:
        /*00f8*/ 	.byte	0x04, 0x36
        /*00fa*/ 	.short	(.L_108 - .L_107)
.L_107:
        /*00fc*/ 	.word	0x00000008
.L_108:


//--------------------- .nv.info._Z24example_mbarrier_arrivesPi --------------------------
	.section	.nv.info._Z24example_mbarrier_arrivesPi,"",@"SHT_CUDA_INFO"
	.sectionflags	@""
	.align	4


	//----- nvinfo : EIATTR_CUDA_API_VERSION
	.align		4
        /*0000*/ 	.byte	0x04, 0x37
        /*0002*/ 	.short	(.L_110 - .L_109)
.L_109:
        /*0004*/ 	.word	0x00000082


	//----- nvinfo : EIATTR_KPARAM_INFO
	.align		4
.L_110:
        /*0008*/ 	.byte	0x04, 0x17
        /*000a*/ 	.short	(.L_112 - .L_111)
.L_111:
        /*000c*/ 	.word	0x00000000
        /*0010*/ 	.short	0x0000
        /*0012*/ 	.short	0x0000
        /*0014*/ 	.byte	0x00, 0xf5, 0x21, 0x00


	//----- nvinfo : EIATTR_SPARSE_MMA_MASK
	.align		4
.L_112:
        /*0018*/ 	.byte	0x03, 0x50
        /*001a*/ 	.short	0x0000


	//----- nvinfo : EIATTR_MAXREG_COUNT
	.align		4
        /*001c*/ 	.byte	0x03, 0x1b
        /*001e*/ 	.short	0x00ff


	//----- nvinfo : EIATTR_MERCURY_ISA_VERSION
	.align		4
        /*0020*/ 	.byte	0x03, 0x5f
        /*0022*/ 	.short	0x0101


	//----- nvinfo : EIATTR_VRC_CTA_INIT_COUNT
	.align		4
        /*0024*/ 	.byte	0x02, 0x4a
	.zero		1
	.zero		1


	//----- nvinfo : EIATTR_MBARRIER_INSTR_OFFSETS
	.align		4
        /*0028*/ 	.byte	0x04, 0x39
        /*002a*/ 	.short	(.L_114 - .L_113)


	//   ....[0]....
.L_113:
        /*002c*/ 	.word	0x00000090
        /*0030*/ 	.word	0x000000ff
        /*0034*/ 	.word	0x00000000
        /*0038*/ 	.short	0x0100
        /*003a*/ 	.byte	0x06
	.zero		1


	//   ....[1]....
        /*003c*/ 	.word	0x000000a0
        /*0040*/ 	.word	0x000000ff
        /*0044*/ 	.word	0x00000000
        /*0048*/ 	.short	0x0101
        /*004a*/ 	.byte	0x06
	.zero		1


	//   ....[2]....
        /*004c*/ 	.word	0x000000b0
        /*0050*/ 	.word	0x000000ff
        /*0054*/ 	.word	0x00000000
        /*0058*/ 	.short	0x0101
        /*005a*/ 	.byte	0x06
	.zero		1


	//   ....[3]....
        /*005c*/ 	.word	0x000000c0
        /*0060*/ 	.word	0x000000ff
        /*0064*/ 	.word	0x00000000
        /*0068*/ 	.short	0x0101
        /*006a*/ 	.byte	0x06
	.zero		1


	//   ....[4]....
        /*006c*/ 	.word	0x000000d0
        /*0070*/ 	.word	0x000000ff
        /*0074*/ 	.word	0x00000000
        /*0078*/ 	.short	0x0103
        /*007a*/ 	.byte	0x06
	.zero		1


	//   ....[5]....
        /*007c*/ 	.word	0x000000e0
        /*0080*/ 	.word	0x000000ff
        /*0084*/ 	.word	0x00000000
        /*0088*/ 	.short	0x0103
        /*008a*/ 	.byte	0x06
	.zero		1


	//   ....[6]....
        /*008c*/ 	.word	0x000000f0
        /*0090*/ 	.word	0x000000ff
        /*0094*/ 	.word	0x00000000
        /*0098*/ 	.short	0x0105
        /*009a*/ 	.byte	0x06
	.zero		1


	//----- nvinfo : EIATTR_NUM_MBARRIERS
	.align		4
.L_114:
        /*009c*/ 	.byte	0x03, 0x38
        /*009e*/ 	.short	0x0001


	//----- nvinfo : EIATTR_EXIT_INSTR_OFFSETS
	.align		4
        /*00a0*/ 	.byte	0x04, 0x1c
        /*00a2*/ 	.short	(.L_116 - .L_115)


	//   ....[0]....
.L_115:
        /*00a4*/ 	.word	0x00000140


	//----- nvinfo : EIATTR_CBANK_PARAM_SIZE
	.align		4
.L_116:
        /*00a8*/ 	.byte	0x03, 0x19
        /*00aa*/ 	.short	0x0008


	//----- nvinfo : EIATTR_PARAM_CBANK
	.align		4
        /*00ac*/ 	.byte	0x04, 0x0a
        /*00ae*/ 	.short	(.L_118 - .L_117)
	.align		4
.L_117:
        /*00b0*/ 	.word	index@(.nv.constant0._Z24example_mbarrier_arrivesPi)
        /*00b4*/ 	.short	0x0380
        /*00b6*/ 	.short	0x0008


	//----- nvinfo : EIATTR_SW_WAR
	.align		4
.L_118:
        /*00b8*/ 	.byte	0x04, 0x36
        /*00ba*/ 	.short	(.L_120 - .L_119)
.L_119:
        /*00bc*/ 	.word	0x00000008
.L_120:


//--------------------- .nv.callgraph             --------------------------
	.section	.nv.callgraph,"",@"SHT_CUDA_CALLGRAPH"
	.align	4
	.sectionentsize	8
	.align		4
        /*0000*/ 	.word	0x00000000
	.align		4
        /*0004*/ 	.word	0xffffffff
	.align		4
        /*0008*/ 	.word	0x00000000
	.align		4
        /*000c*/ 	.word	0xfffffffe
	.align		4
        /*0010*/ 	.word	0x00000000
	.align		4
        /*0014*/ 	.word	0xfffffffd
	.align		4
        /*0018*/ 	.word	0x00000000
	.align		4
        /*001c*/ 	.word	0xfffffffc


//--------------------- .nv.constant4             --------------------------
	.section	.nv.constant4,"a",@progbits
	.align	8
	.align		8
.nv.constant4:
        /*0000*/ 	.dword	_ZN34_INTERNAL_56e99f8e_4_k_cu_4f347dcb4cuda3std3__45__cpo5beginE
	.align		8
        /*0008*/ 	.dword	_ZN34_INTERNAL_56e99f8e_4_k_cu_4f347dcb4cuda3std3__45__cpo3endE
	.align		8
        /*0010*/ 	.dword	_ZN34_INTERNAL_56e99f8e_4_k_cu_4f347dcb4cuda3std3__45__cpo6cbeginE
	.align		8
        /*0018*/ 	.dword	_ZN34_INTERNAL_56e99f8e_4_k_cu_4f347dcb4cuda3std3__45__cpo4cendE
	.align		8
        /*0020*/ 	.dword	_ZN34_INTERNAL_56e99f8e_4_k_cu_4f347dcb4cuda3std3__436_GLOBAL__N__56e99f8e_4_k_cu_4f347dcb6ignoreE
	.align		8
        /*0028*/ 	.dword	_ZN34_INTERNAL_56e99f8e_4_k_cu_4f347dcb4cuda3std3__419piecewise_constructE
	.align		8
        /*0030*/ 	.dword	_ZN34_INTERNAL_56e99f8e_4_k_cu_4f347dcb4cuda3std3__48in_placeE
	.align		8
        /*0038*/ 	.dword	_ZN34_INTERNAL_56e99f8e_4_k_cu_4f347dcb4cuda3std6ranges3__45__cpo4swapE
	.align		8
        /*0040*/ 	.dword	_ZN34_INTERNAL_56e99f8e_4_k_cu_4f347dcb4cuda3std6ranges3__45__cpo9iter_moveE


//--------------------- .text._Z22example_mbarrier_arrayPi --------------------------
	.section	.text._Z22example_mbarrier_arrayPi,"ax",@progbits
	.align	128
        .global         _Z22example_mbarrier_arrayPi
        .type           _Z22example_mbarrier_arrayPi,@function
        .size           _Z22example_mbarrier_arrayPi,(.L_x_17 - _Z22example_mbarrier_arrayPi)
        .other          _Z22example_mbarrier_arrayPi,@"STO_CUDA_ENTRY STV_DEFAULT"
_Z22example_mbarrier_arrayPi:
.text._Z22example_mbarrier_arrayPi:
[----:B------:R-:W-:Y:S01]  /*0000*/  LDC R1, c[0x0][0x37c] ;  /* 0x0000df00ff017b82 */ /* 0x000fe20000000800 */
[----:B------:R-:W0:Y:S07]  /*0010*/  S2R R0, SR_TID.X ;  /* 0x0000000000007919 */ /* 0x000e2e0000002100 */
[----:B------:R-:W1:Y:S01]  /*0020*/  S2UR UR5, SR_CgaCtaId ;  /* 0x00000000000579c3 */ /* 0x000e620000008800 */
[----:B------:R-:W-:Y:S01]  /*0030*/  UMOV UR4, 0x400 ;  /* 0x0000040000047882 */ /* 0x000fe20000000000 */
[----:B------:R-:W-:-:S02]  /*0040*/  IMAD.MOV.U32 R4, RZ, RZ, 0x2 ;  /* 0x00000002ff047424 */ /* 0x000fc400078e00ff */
[----:B------:R-:W-:-:S03]  /*0050*/  IMAD.MOV.U32 R2, RZ, RZ, 0x4 ;  /* 0x00000004ff027424 */ /* 0x000fc600078e00ff */
[----:B------:R-:W-:-:S04]  /*0060*/  IADD3 R4, PT, PT, -R4, 0x100000, RZ ;  /* 0x0010000004047810 */ /* 0x000fc80007ffe1ff */
[C---:B------:R-:W-:Y:S02]  /*0070*/  SHF.L.U32 R5, R4.reuse, 0xb, RZ ;  /* 0x0000000b04057819 */ /* 0x040fe400000006ff */
[----:B------:R-:W-:Y:S01]  /*0080*/  SHF.L.U32 R4, R4, 0x1, RZ ;  /* 0x0000000104047819 */ /* 0x000fe200000006ff */
[----:B-1----:R-:W-:Y:S01]  /*0090*/  ULEA UR4, UR5, UR4, 0x18 ;  /* 0x0000000405047291 */ /* 0x002fe2000f8ec0ff */
[----:B0-----:R-:W-:-:S05]  /*00a0*/  LOP3.LUT R0, R0, 0x3, RZ, 0xc0, !PT ;  /* 0x0000000300007812 */ /* 0x001fca00078ec0ff */
[----:B------:R-:W-:-:S05]  /*00b0*/  LEA R7, R0, UR4, 0x3 ;  /* 0x0000000400077c11 */ /* 0x000fca000f8e18ff */
[----:B------:R0:W-:Y:S04]  /*00c0*/  STS.64 [R7+URZ], R4 ;  /* 0x0000000407007988 */ /* 0x0001e80008000aff */
[----:B------:R-:W1:Y:S02]  /*00d0*/  FENCE.VIEW.ASYNC.S ;  /* 0x00000000000073c6 */ /* 0x000e640000000000 */
[----:B-1----:R-:W1:Y:S02]  /*00e0*/  SYNCS.CCTL.IVALL ;  /* 0x00000000000079b1 */ /* 0x002e640000000000 */
[----:B-1----:R-:W1:Y:S02]  /*00f0*/  SYNCS.ARRIVE.TRANS64.ART0 R2, [R7+URZ], R2 ;  /* 0x00000002070279a7 */ /* 0x002e6400085000ff */
[----:B-1----:R-:W1:Y:S02]  /*0100*/  SYNCS.PHASECHK.TRANS64.TRYWAIT P0, [R7+URZ], R3 ;  /* 0x00000003070075a7 */ /* 0x002e6400080011ff */
[----:B01----:R-:W-:Y:S05]  /*0110*/  @P0 EXIT ;  /* 0x000000000000094d */ /* 0x003fea0003800000 */
.L_x_0:
[----:B0-----:R0:W1:Y:S02]  /*0120*/  SYNCS.PHASECHK.TRANS64.TRYWAIT P0, [R7+URZ], R3 ;  /* 0x00000003070075a7 */ /* 0x00106400080011ff */
[----:B-1----:R-:W-:Y:S05]  /*0130*/  @!P0 NANOSLEEP.SYNCS 0x1234 ;  /* 0x000012340000895d */ /* 0x002fea0003900000 */
[----:B------:R-:W1:Y:S02]  /*0140*/  @!P0 SYNCS.PHASECHK.TRANS64 P0, [R7+URZ], R3 ;  /* 0x00000003070085a7 */ /* 0x000e6400080010ff */
[----:B-1----:R-:W-:Y:S05]  /*0150*/  @!P0 BRA `(.L_x_0) ;  /* 0xfffffffc00f08947 */ /* 0x002fea000383ffff */
[----:B------:R-:W-:Y:S05]  /*0160*/  EXIT ;  /* 0x000000000000794d */ /* 0x000fea0003800000 */
.L_x_1:
[----:B------:R-:W-:-:S00]  /*0170*/  BRA `(.L_x_1) ;  /* 0xfffffffc00fc7947 */ /* 0x000fc0000383ffff */
[----:B------:R-:W-:-:S00]  /*0180*/  NOP ;  /* 0x0000000000007918 */ /* 0x000fc00000000000 */
[----:B------:R-:W-:-:S00]  /*0190*/  NOP ;  /* 0x0000000000007918 */ /* 0x000fc00000000000 */
[----:B------:R-:W-:-:S00]  /*01a0*/  NOP ;  /* 0x0000000000007918 */ /* 0x000fc00000000000 */
[----:B------:R-:W-:-:S00]  /*01b0*/  NOP ;  /* 0x0000000000007918 */ /* 0x000fc00000000000 */
[----:B------:R-:W-:-:S00]  /*01c0*/  NOP ;  /* 0x0000000000007918 */ /* 0x000fc00000000000 */
[----:B------:R-:W-:-:S00]  /*01d0*/  NOP ;  /* 0x0000000000007918 */ /* 0x000fc00000000000 */
[----:B------:R-:W-:-:S00]  /*01e0*/  NOP ;  /* 0x0000000000007918 */ /* 0x000fc00000000000 */
[----:B------:R-:W-:-:S00]  /*01f0*/  NOP ;  /* 0x0000000000007918 */ /* 0x000fc00000000000 */
.L_x_17:


//--------------------- .text._Z29example_mbarrier_try_wait_supPi --------------------------
	.section	.text._Z29example_mbarrier_try_wait_supPi,"ax",@progbits
	.align	128
        .global         _Z29example_mbarrier_try_wait_supPi
        .type           _Z29example_mbarrier_try_wait_supPi,@function
        .size           _Z29example_mbarrier_try_wait_supPi,(.L_x_18 - _Z29example_mbarrier_try_wait_supPi)
        .other          _Z29example_mbarrier_try_wait_supPi,@"STO_CUDA_ENTRY STV_DEFAULT"
_Z29example_mbarrier_try_wait_supPi:
.text._Z29example_mbarrier_try_wait_supPi:
[----:B------:R-:W-:Y:S08]  /*0000*/  LDC R1, c[0x0][0x37c] ;  /* 0x0000df00ff017b82 */ /* 0x000ff00000000800 */
[----:B------:R-:W0:Y:S01]  /*0010*/  S2UR UR6, SR_CgaCtaId ;  /* 0x00000000000679c3 */ /* 0x000e220000008800 */
[----:B------:R-:W-:Y:S01]  /*0020*/  UMOV UR4, 0x400 ;  /* 0x0000040000047882 */ /* 0x000fe20000000000 */
[----:B------:R-:W-:Y:S01]  /*0030*/  UMOV UR5, 0x20 ;  /* 0x0000002000057882 */ /* 0x000fe20000000000 */
[----:B------:R-:W-:Y:S01]  /*0040*/  HFMA2 R2, -RZ, RZ, 0, 2.384185791015625e-07 ;  /* 0x00000004ff027431 */ /* 0x000fe200000001ff */
[----:B0-----:R-:W-:-:S02]  /*0050*/  ULEA UR6, UR6, UR4, 0x18 ;  /* 0x0000000406067291 */ /* 0x001fc4000f8ec0ff */
[----:B------:R-:W-:-:S04]  /*0060*/  UIADD3 UR4, UPT, UPT, -UR5, 0x100000, URZ ;  /* 0x0010000005047890 */ /* 0x000fc8000fffe1ff */
[----:B------:R-:W-:Y:S02]  /*0070*/  USHF.L.U32 UR5, UR4, 0xb, URZ ;  /* 0x0000000b04057899 */ /* 0x000fe400080006ff */
[----:B------:R-:W-:-:S12]  /*0080*/  USHF.L.U32 UR4, UR4, 0x1, URZ ;  /* 0x0000000104047899 */ /* 0x000fd800080006ff */
[----:B------:R0:W1:Y:S02]  /*0090*/  SYNCS.EXCH.64 URZ, [UR6], UR4 ;  /* 0x0000000406ff75b2 */ /* 0x0000640008000100 */
[----:B-1----:R-:W1:Y:S02]  /*00a0*/  SYNCS.ARRIVE.TRANS64.ART0 R2, [UR6], R2 ;  /* 0x00000002ff0279a7 */ /* 0x002e640008500006 */
[----:B-1----:R-:W1:Y:S01]  /*00b0*/  SYNCS.PHASECHK.TRANS64.TRYWAIT P0, [UR6], R3 ;  /* 0x00000003ff0075a7 */ /* 0x002e620008001106 */
[----:B------:R-:W2:Y:S01]  /*00c0*/  S2R R7, SR_TID.X ;  /* 0x0000000000077919 */ /* 0x000ea20000002100 */
[----:B0-----:R-:W0:Y:S01]  /*00d0*/  LDCU.64 UR4, c[0x0][0x358] ;  /* 0x00006b00ff0477ac */ /* 0x001e220008000a00 */
[----:B------:R-:W2:Y:S02]  /*00e0*/  LDC.64 R4, c[0x0][0x380] ;  /* 0x0000e000ff047b82 */ /* 0x000ea40000000a00 */
[----:B--2---:R-:W-:Y:S01]  /*00f0*/  IMAD.WIDE.U32 R4, R7, 0x4, R4 ;  /* 0x0000000407047825 */ /* 0x004fe200078e0004 */
[----:B------:R-:W-:Y:S01]  /*0100*/  MOV R7, 0x2 ;  /* 0x0000000200077802 */ /* 0x000fe20000000f00 */
[----:B01----:R-:W-:Y:S06]  /*0110*/  @!P0 BRA `(.L_x_2) ;  /* 0x0000000000088947 */ /* 0x003fec0003800000 */
.L_x_3:
[----:B------:R-:W-:Y:S01]  /*0120*/  REDG.E.ADD.STRONG.GPU desc[UR4][R4.64], R7 ;  /* 0x000000070400798e */ /* 0x000fe2000c12e104 */
[----:B------:R-:W-:Y:S05]  /*0130*/  EXIT ;  /* 0x000000000000794d */ /* 0x000fea0003800000 */
.L_x_2:
[----:B0-----:R-:W-:-:S04]  /*0140*/  MOV R9, UR6 ;  /* 0x0000000600097c02 */ /* 0x001fc80008000f00 */
[----:B------:R0:W1:Y:S03]  /*0150*/  SYNCS.PHASECHK.TRANS64.TRYWAIT P0, [R9+URZ], R3 ;  /* 0x00000003090075a7 */ /* 0x00006600080011ff */
[----:B-1----:R-:W-:Y:S05]  /*0160*/  @!P0 NANOSLEEP.SYNCS 0x1234 ;  /* 0x000012340000895d */ /* 0x002fea0003900000 */
[----:B------:R-:W1:Y:S02]  /*0170*/  @!P0 SYNCS.PHASECHK.TRANS64 P0, [R9+URZ], R3 ;  /* 0x00000003090085a7 */ /* 0x000e6400080010ff */
[----:B-1----:R-:W-:Y:S05]  /*0180*/  @!P0 BRA `(.L_x_2) ;  /* 0xfffffffc00ec8947 */ /* 0x002fea000383ffff */
[----:B------:R-:W-:Y:S05]  /*0190*/  BRA `(.L_x_3) ;  /* 0xfffffffc00e07947 */ /* 0x000fea000383ffff */
.L_x_4:
        /* <DEDUP_REMOVED lines=14> */
.L_x_18:


//--------------------- .text._Z25example_mbarrier_try_waitPi --------------------------
	.section	.text._Z25example_mbarrier_try_waitPi,"ax",@progbits
	.align	128
        .global         _Z25example_mbarrier_try_waitPi
        .type           _Z25example_mbarrier_try_waitPi,@function
        .size           _Z25example_mbarrier_try_waitPi,(.L_x_19 - _Z25example_mbarrier_try_waitPi)
        .other          _Z25example_mbarrier_try_waitPi,@"STO_CUDA_ENTRY STV_DEFAULT"
_Z25example_mbarrier_try_waitPi:
.text._Z25example_mbarrier_try_waitPi:
[----:B------:R-:W-:Y:S08]  /*0000*/  LDC R1, c[0x0][0x37c] ;  /* 0x0000df00ff017b82 */ /* 0x000ff00000000800 */
[----:B------:R-:W0:Y:S01]  /*0010*/  S2UR UR6, SR_CgaCtaId ;  /* 0x00000000000679c3 */ /* 0x000e220000008800 */
[----:B------:R-:W-:Y:S01]  /*0020*/  UMOV UR4, 0x400 ;  /* 0x0000040000047882 */ /* 0x000fe20000000000 */
[----:B------:R-:W-:Y:S01]  /*0030*/  UMOV UR5, 0x20 ;  /* 0x0000002000057882 */ /* 0x000fe20000000000 */
[----:B0-----:R-:W-:-:S02]  /*0040*/  ULEA UR6, UR6, UR4, 0x18 ;  /* 0x0000000406067291 */ /* 0x001fc4000f8ec0ff */
[----:B------:R-:W-:-:S04]  /*0050*/  UIADD3 UR4, UPT, UPT, -UR5, 0x100000, URZ ;  /* 0x0010000005047890 */ /* 0x000fc8000fffe1ff */
[----:B------:R-:W-:Y:S02]  /*0060*/  USHF.L.U32 UR5, UR4, 0xb, URZ ;  /* 0x0000000b04057899 */ /* 0x000fe400080006ff */
[----:B------:R-:W-:-:S12]  /*0070*/  USHF.L.U32 UR4, UR4, 0x1, URZ ;  /* 0x0000000104047899 */ /* 0x000fd800080006ff */
[----:B------:R0:W1:Y:S02]  /*0080*/  SYNCS.EXCH.64 URZ, [UR6], UR4 ;  /* 0x0000000406ff75b2 */ /* 0x0000640008000100 */
[----:B0-----:R-:W0:Y:S01]  /*0090*/  LDCU.64 UR4, c[0x0][0x358] ;  /* 0x00006b00ff0477ac */ /* 0x001e220008000a00 */
[----:B-1----:R-:W1:Y:S02]  /*00a0*/  SYNCS.ARRIVE.TRANS64.A1T0 R2, [UR6], RZ ;  /* 0x000000ffff0279a7 */ /* 0x002e640008100006 */
[----:B-1----:R-:W1:Y:S01]  /*00b0*/  SYNCS.PHASECHK.TRANS64.TRYWAIT P0, [UR6], R3 ;  /* 0x00000003ff0075a7 */ /* 0x002e620008001106 */
[----:B------:R-:W2:Y:S01]  /*00c0*/  S2R R7, SR_TID.X ;  /* 0x0000000000077919 */ /* 0x000ea20000002100 */
[----:B------:R-:W-:Y:S01]  /*00d0*/  HFMA2 R9, -RZ, RZ, 0, 5.9604644775390625e-08 ;  /* 0x00000001ff097431 */ /* 0x000fe200000001ff */
[----:B------:R-:W2:Y:S02]  /*00e0*/  LDC.64 R4, c[0x0][0x380] ;  /* 0x0000e000ff047b82 */ /* 0x000ea40000000a00 */
[----:B--2---:R-:W-:Y:S01]  /*00f0*/  IMAD.WIDE.U32 R4, R7, 0x4, R4 ;  /* 0x0000000407047825 */ /* 0x004fe200078e0004 */
[----:B01----:R-:W-:Y:S06]  /*0100*/  @!P0 BRA `(.L_x_5) ;  /* 0x0000000000088947 */ /* 0x003fec0003800000 */
.L_x_6:
[----:B------:R-:W-:Y:S01]  /*0110*/  REDG.E.ADD.STRONG.GPU desc[UR4][R4.64], R9 ;  /* 0x000000090400798e */ /* 0x000fe2000c12e104 */
[----:B------:R-:W-:Y:S05]  /*0120*/  EXIT ;  /* 0x000000000000794d */ /* 0x000fea0003800000 */
.L_x_5:
[----:B------:R-:W0:Y:S02]  /*0130*/  SYNCS.PHASECHK.TRANS64.TRYWAIT P0, [UR6], R3 ;  /* 0x00000003ff0075a7 */ /* 0x000e240008001106 */
[----:B0-----:R-:W-:Y:S05]  /*0140*/  @!P0 BRA `(.L_x_5) ;  /* 0xfffffffc00f88947 */ /* 0x001fea000383ffff */
[----:B------:R-:W-:Y:S05]  /*0150*/  BRA `(.L_x_6) ;  /* 0xfffffffc00ec7947 */ /* 0x000fea000383ffff */
.L_x_7:
        /* <DEDUP_REMOVED lines=10> */
.L_x_19:


//--------------------- .text._Z26example_mbarrier_test_waitPi --------------------------
	.section	.text._Z26example_mbarrier_test_waitPi,"ax",@progbits
	.align	128
        .global         _Z26example_mbarrier_test_waitPi
        .type           _Z26example_mbarrier_test_waitPi,@function
        .size           _Z26example_mbarrier_test_waitPi,(.L_x_20 - _Z26example_mbarrier_test_waitPi)
        .other          _Z26example_mbarrier_test_waitPi,@"STO_CUDA_ENTRY STV_DEFAULT"
_Z26example_mbarrier_test_waitPi:
.text._Z26example_mbarrier_test_waitPi:
        /* <DEDUP_REMOVED lines=11> */
.L_x_9:
[----:B-1----:R-:W1:Y:S02]  /*00b0*/  SYNCS.PHASECHK.TRANS64 P0, [UR6], R3 ;  /* 0x00000003ff0075a7 */ /* 0x002e640008001006 */
[----:B-1----:R-:W-:Y:S05]  /*00c0*/  @P0 BRA `(.L_x_8) ;  /* 0x0000000000080947 */ /* 0x002fea0003800000 */
[----:B------:R-:W-:Y:S05]  /*00d0*/  NANOSLEEP 0x14 ;  /* 0x000000140000795d */ /* 0x000fea0003800000 */
[----:B------:R-:W-:Y:S01]  /*00e0*/  NOP ;  /* 0x0000000000007918 */ /* 0x000fe20000000000 */
.L_x_8:
[----:B------:R-:W-:Y:S05]  /*00f0*/  @!P0 BRA `(.L_x_9) ;  /* 0xfffffffc00ec8947 */ /* 0x000fea000383ffff */
[----:B------:R-:W1:Y:S01]  /*0100*/  S2R R5, SR_TID.X ;  /* 0x0000000000057919 */ /* 0x000e620000002100 */
[----:B------:R-:W1:Y:S01]  /*0110*/  LDC.64 R2, c[0x0][0x380] ;  /* 0x0000e000ff027b82 */ /* 0x000e620000000a00 */
[----:B------:R-:W-:Y:S02]  /*0120*/  HFMA2 R7, -RZ, RZ, 0, 5.9604644775390625e-08 ;  /* 0x00000001ff077431 */ /* 0x000fe400000001ff */
[----:B-1----:R-:W-:-:S05]  /*0130*/  IMAD.WIDE.U32 R2, R5, 0x4, R2 ;  /* 0x0000000405027825 */ /* 0x002fca00078e0002 */
[----:B0-----:R-:W-:Y:S01]  /*0140*/  REDG.E.ADD.STRONG.GPU desc[UR4][R2.64], R7 ;  /* 0x000000070200798e */ /* 0x001fe2000c12e104 */
[----:B------:R-:W-:Y:S05]  /*0150*/  EXIT ;  /* 0x000000000000794d */ /* 0x000fea0003800000 */
.L_x_10:
        /* <DEDUP_REMOVED lines=10> */
.L_x_20:


//--------------------- .text._Z30example_mbarrier_arrive_expectPi --------------------------
	.section	.text._Z30example_mbarrier_arrive_expectPi,"ax",@progbits
	.align	128
        .global         _Z30example_mbarrier_arrive_expectPi
        .type           _Z30example_mbarrier_arrive_expectPi,@function
        .size           _Z30example_mbarrier_arrive_expectPi,(.L_x_21 - _Z30example_mbarrier_arrive_expectPi)
        .other          _Z30example_mbarrier_arrive_expectPi,@"STO_CUDA_ENTRY STV_DEFAULT"
_Z30example_mbarrier_arrive_expectPi:
.text._Z30example_mbarrier_arrive_expectPi:
[----:B------:R-:W-:Y:S08]  /*0000*/  LDC R1, c[0x0][0x37c] ;  /* 0x0000df00ff017b82 */ /* 0x000ff00000000800 */
[----:B------:R-:W0:Y:S01]  /*0010*/  S2UR UR6, SR_CgaCtaId ;  /* 0x00000000000679c3 */ /* 0x000e220000008800 */
[----:B------:R-:W-:Y:S01]  /*0020*/  UMOV UR4, 0x400 ;  /* 0x0000040000047882 */ /* 0x000fe20000000000 */
[----:B------:R-:W-:Y:S01]  /*0030*/  UMOV UR5, 0x20 ;  /* 0x0000002000057882 */ /* 0x000fe20000000000 */
[----:B------:R-:W-:-:S02]  /*0040*/  IMAD.MOV.U32 R0, RZ, RZ, 0x200 ;  /* 0x00000200ff007424 */ /* 0x000fc400078e00ff */
[----:B------:R-:W-:Y:S02]  /*0050*/  HFMA2 R5, -RZ, RZ, 0, 2.384185791015625e-07 ;  /* 0x00000004ff057431 */ /* 0x000fe400000001ff */
[----:B------:R-:W-:Y:S01]  /*0060*/  IMAD.MOV.U32 R3, RZ, RZ, 0x4 ;  /* 0x00000004ff037424 */ /* 0x000fe200078e00ff */
[----:B------:R-:W-:Y:S01]  /*0070*/  MOV R2, 0x8 ;  /* 0x0000000800027802 */ /* 0x000fe20000000f00 */
[----:B0-----:R-:W-:Y:S02]  /*0080*/  ULEA UR6, UR6, UR4, 0x18 ;  /* 0x0000000406067291 */ /* 0x001fe4000f8ec0ff */
[----:B------:R-:W-:-:S04]  /*0090*/  UIADD3 UR4, UPT, UPT, -UR5, 0x100000, URZ ;  /* 0x0010000005047890 */ /* 0x000fc8000fffe1ff */
[----:B------:R-:W-:Y:S02]  /*00a0*/  USHF.L.U32 UR5, UR4, 0xb, URZ ;  /* 0x0000000b04057899 */ /* 0x000fe400080006ff */
[----:B------:R-:W-:Y:S01]  /*00b0*/  USHF.L.U32 UR4, UR4, 0x1, URZ ;  /* 0x0000000104047899 */ /* 0x000fe200080006ff */
[----:B------:R-:W-:-:S11]  /*00c0*/  IMAD.U32 R4, RZ, RZ, UR6 ;  /* 0x00000006ff047e24 */ /* 0x000fd6000f8e00ff */
[----:B------:R-:W0:Y:S02]  /*00d0*/  SYNCS.EXCH.64 URZ, [UR6], UR4 ;  /* 0x0000000406ff75b2 */ /* 0x000e240008000100 */
[----:B0-----:R-:W-:Y:S01]  /*00e0*/  SYNCS.ARRIVE.TRANS64.RED.A0TR RZ, [UR6], R0 ;  /* 0x00000000ffff79a7 */ /* 0x001fe20008300406 */
[----:B------:R0:W-:Y:S02]  /*00f0*/  SYNCS.ARRIVE.TRANS64.RED.A0TR RZ, [UR6], R0 ;  /* 0x00000000ffff79a7 */ /* 0x0001e40008300406 */
[----:B0-----:R-:W-:Y:S01]  /*0100*/  HFMA2 R0, -RZ, RZ, 0, 1.9073486328125e-06 ;  /* 0x00000020ff007431 */ /* 0x001fe200000001ff */
[----:B------:R-:W-:Y:S01]  /*0110*/  SYNCS.ARRIVE.TRANS64.A1T0 RZ, [UR6], RZ ;  /* 0x000000ffffff79a7 */ /* 0x000fe20008100006 */
[----:B------:R0:W-:Y:S01]  /*0120*/  SYNCS.ARRIVE.TRANS64.ART0 RZ, [UR6], R3 ;  /* 0x00000003ffff79a7 */ /* 0x0001e20008500006 */
[----:B------:R0:W-:Y:S01]  /*0130*/  SYNCS.ARRIVE.TRANS64.ART0 RZ, [R4+URZ], R5 ;  /* 0x0000000504ff79a7 */ /* 0x0001e200085000ff */
[----:B------:R-:W-:Y:S01]  /*0140*/  SYNCS.ARRIVE.TRANS64.OPTOUT.A1T0 RZ, [UR6], RZ ;  /* 0x000000ffffff79a7 */ /* 0x000fe20008100806 */
[----:B------:R0:W-:Y:S01]  /*0150*/  SYNCS.ARRIVE.TRANS64.OPTOUT.ART0 RZ, [UR6], R3 ;  /* 0x00000003ffff79a7 */ /* 0x0001e20008500806 */
[----:B------:R0:W-:Y:S01]  /*0160*/  SYNCS.ARRIVE.TRANS64 RZ, [UR6], R3 ;  /* 0x00000003ffff79a7 */ /* 0x0001e20008000006 */
[----:B------:R-:W1:Y:S01]  /*0170*/  SYNCS.ARRIVE.TRANS64.OPTOUT R2, [UR6], R2 ;  /* 0x00000002ff0279a7 */ /* 0x000e620008000806 */
[----:B------:R0:W-:Y:S02]  /*0180*/  SYNCS.ARRIVE.TRANS64.RED.A0TX RZ, [UR6], R0 ;  /* 0x00000000ffff79a7 */ /* 0x0001e40008400406 */
.L_x_12:
[----:B-1----:R-:W1:Y:S02]  /*0190*/  SYNCS.PHASECHK.TRANS64 P0, [UR6], R3 ;  /* 0x00000003ff0075a7 */ /* 0x002e640008001006 */
[----:B-1----:R-:W-:Y:S05]  /*01a0*/  @P0 BRA `(.L_x_11) ;  /* 0x0000000000080947 */ /* 0x002fea0003800000 */
[----:B------:R-:W-:Y:S05]  /*01b0*/  NANOSLEEP 0x14 ;  /* 0x000000140000795d */ /* 0x000fea0003800000 */
[----:B------:R-:W-:Y:S01]  /*01c0*/  NOP ;  /* 0x0000000000007918 */ /* 0x000fe20000000000 */
.L_x_11:
[----:B------:R-:W-:Y:S05]  /*01d0*/  @!P0 BRA `(.L_x_12) ;  /* 0xfffffffc00ec8947 */ /* 0x000fea000383ffff */
[----:B------:R-:W-:Y:S05]  /*01e0*/  EXIT ;  /* 0x000000000000794d */ /* 0x000fea0003800000 */
.L_x_13:
        /* <DEDUP_REMOVED lines=9> */
.L_x_21:


//--------------------- .text._Z24example_mbarrier_arrivesPi --------------------------
	.section	.text._Z24example_mbarrier_arrivesPi,"ax",@progbits
	.align	128
        .global         _Z24example_mbarrier_arrivesPi
        .type           _Z24example_mbarrier_arrivesPi,@function
        .size           _Z24example_mbarrier_arrivesPi,(.L_x_22 - _Z24example_mbarrier_arrivesPi)
        .other          _Z24example_mbarrier_arrivesPi,@"STO_CUDA_ENTRY STV_DEFAULT"
_Z24example_mbarrier_arrivesPi:
.text._Z24example_mbarrier_arrivesPi:
        /* <DEDUP_REMOVED lines=10> */
[----:B-1----:R-:W-:Y:S01]  /*00a0*/  SYNCS.ARRIVE.TRANS64.A1T0 RZ, [UR6], RZ ;  /* 0x000000ffffff79a7 */ /* 0x002fe20008100006 */
[----:B------:R-:W-:Y:S01]  /*00b0*/  SYNCS.ARRIVE.TRANS64.A1T0 RZ, [UR6], RZ ;  /* 0x000000ffffff79a7 */ /* 0x000fe20008100006 */
[----:B------:R0:W-:Y:S01]  /*00c0*/  SYNCS.ARRIVE.TRANS64.ART0 RZ, [UR6], R2 ;  /* 0x00000002ffff79a7 */ /* 0x0001e20008500006 */
[----:B------:R-:W-:Y:S01]  /*00d0*/  SYNCS.ARRIVE.TRANS64.OPTOUT.A1T0 RZ, [UR6], RZ ;  /* 0x000000ffffff79a7 */ /* 0x000fe20008100806 */
[----:B0-----:R-:W1:Y:S02]  /*00e0*/  SYNCS.ARRIVE.TRANS64.OPTOUT.ART0 R2, [UR6], R2 ;  /* 0x00000002ff0279a7 */ /* 0x001e640008500806 */
.L_x_15:
[----:B-1----:R-:W0:Y:S02]  /*00f0*/  SYNCS.PHASECHK.TRANS64 P0, [UR6], R3 ;  /* 0x00000003ff0075a7 */ /* 0x002e240008001006 */
[----:B0-----:R-:W-:Y:S05]  /*0100*/  @P0 BRA `(.L_x_14) ;  /* 0x0000000000080947 */ /* 0x001fea0003800000 */
[----:B------:R-:W-:Y:S05]  /*0110*/  NANOSLEEP 0x14 ;  /* 0x000000140000795d */ /* 0x000fea0003800000 */
[----:B------:R-:W-:Y:S01]  /*0120*/  NOP ;  /* 0x0000000000007918 */ /* 0x000fe20000000000 */
.L_x_14:
[----:B------:R-:W-:Y:S05]  /*0130*/  @!P0 BRA `(.L_x_15) ;  /* 0xfffffffc00ec8947 */ /* 0x000fea000383ffff */
[----:B------:R-:W-:Y:S05]  /*0140*/  EXIT ;  /* 0x000000000000794d */ /* 0x000fea0003800000 */
.L_x_16:
        /* <DEDUP_REMOVED lines=11> */
.L_x_22:


//--------------------- .nv.shared._Z22example_mbarrier_arrayPi --------------------------
	.section	.nv.shared._Z22example_mbarrier_arrayPi,"aw",@nobits
	.sectionflags	@""
	.align	8
.nv.shared._Z22example_mbarrier_arrayPi:
	.zero		1056


//--------------------- .nv.shared.reserved.0     --------------------------
	.section	.nv.shared.reserved.0,"aw",@nobits
	.weak		__nv_reservedSMEM_offset_0_alias
	.size		__nv_reservedSMEM_offset_0_alias, 0, 64
	.other		__nv_reservedSMEM_offset_0_alias,@"STO_CUDA_RESERVED_SHARED STV_DEFAULT"
__nv_reservedSMEM_offset_0_alias:
	.zero		0
	.zero		64


//--------------------- .nv.global                --------------------------
	.section	.nv.global,"aw",@nobits
.nv.global:
	.type		_ZN34_INTERNAL_56e99f8e_4_k_cu_4f347dcb4cuda3std6ranges3__45__cpo9iter_moveE,@object
	.size		_ZN34_INTERNAL_56e99f8e_4_k_cu_4f347dcb4cuda3std6ranges3__45__cpo9iter_moveE,(_ZN34_INTERNAL_56e99f8e_4_k_cu_4f347dcb4cuda3std3__45__cpo5beginE - _ZN34_INTERNAL_56e99f8e_4_k_cu_4f347dcb4cuda3std6ranges3__45__cpo9iter_moveE)
_ZN34_INTERNAL_56e99f8e_4_k_cu_4f347dcb4cuda3std6ranges3__45__cpo9iter_moveE:
	.zero		1
	.type		_ZN34_INTERNAL_56e99f8e_4_k_cu_4f347dcb4cuda3std3__45__cpo5beginE,@object
	.size		_ZN34_INTERNAL_56e99f8e_4_k_cu_4f347dcb4cuda3std3__45__cpo5beginE,(_ZN34_INTERNAL_56e99f8e_4_k_cu_4f347dcb4cuda3std3__436_GLOBAL__N__56e99f8e_4_k_cu_4f347dcb6ignoreE - _ZN34_INTERNAL_56e99f8e_4_k_cu_4f347dcb4cuda3std3__45__cpo5beginE)
_ZN34_INTERNAL_56e99f8e_4_k_cu_4f347dcb4cuda3std3__45__cpo5beginE:
	.zero		1
	.type		_ZN34_INTERNAL_56e99f8e_4_k_cu_4f347dcb4cuda3std3__436_GLOBAL__N__56e99f8e_4_k_cu_4f347dcb6ignoreE,@object
	.size		_ZN34_INTERNAL_56e99f8e_4_k_cu_4f347dcb4cuda3std3__436_GLOBAL__N__56e99f8e_4_k_cu_4f347dcb6ignoreE,(_ZN34_INTERNAL_56e99f8e_4_k_cu_4f347dcb4cuda3std3__45__cpo6cbeginE - _ZN34_INTERNAL_56e99f8e_4_k_cu_4f347dcb4cuda3std3__436_GLOBAL__N__56e99f8e_4_k_cu_4f347dcb6ignoreE)
_ZN34_INTERNAL_56e99f8e_4_k_cu_4f347dcb4cuda3std3__436_GLOBAL__N__56e99f8e_4_k_cu_4f347dcb6ignoreE:
	.zero		1
	.type		_ZN34_INTERNAL_56e99f8e_4_k_cu_4f347dcb4cuda3std3__45__cpo6cbeginE,@object
	.size		_ZN34_INTERNAL_56e99f8e_4_k_cu_4f347dcb4cuda3std3__45__cpo6cbeginE,(_ZN34_INTERNAL_56e99f8e_4_k_cu_4f347dcb4cuda3std3__48in_placeE - _ZN34_INTERNAL_56e99f8e_4_k_cu_4f347dcb4cuda3std3__45__cpo6cbeginE)
_ZN34_INTERNAL_56e99f8e_4_k_cu_4f347dcb4cuda3std3__45__cpo6cbeginE:
	.zero		1
	.type		_ZN34_INTERNAL_56e99f8e_4_k_cu_4f347dcb4cuda3std3__48in_placeE,@object
	.size		_ZN34_INTERNAL_56e99f8e_4_k_cu_4f347dcb4cuda3std3__48in_placeE,(_ZN34_INTERNAL_56e99f8e_4_k_cu_4f347dcb4cuda3std3__45__cpo4cendE - _ZN34_INTERNAL_56e99f8e_4_k_cu_4f347dcb4cuda3std3__48in_placeE)
_ZN34_INTERNAL_56e99f8e_4_k_cu_4f347dcb4cuda3std3__48in_placeE:
	.zero		1
	.type		_ZN34_INTERNAL_56e99f8e_4_k_cu_4f347dcb4cuda3std3__45__cpo4cendE,@object
	.size		_ZN34_INTERNAL_56e99f8e_4_k_cu_4f347dcb4cuda3std3__45__cpo4cendE,(_ZN34_INTERNAL_56e99f8e_4_k_cu_4f347dcb4cuda3std6ranges3__45__cpo4swapE - _ZN34_INTERNAL_56e99f8e_4_k_cu_4f347dcb4cuda3std3__45__cpo4cendE)
_ZN34_INTERNAL_56e99f8e_4_k_cu_4f347dcb4cuda3std3__45__cpo4cendE:
	.zero		1
	.type		_ZN34_INTERNAL_56e99f8e_4_k_cu_4f347dcb4cuda3std6ranges3__45__cpo4swapE,@object
	.size		_ZN34_INTERNAL_56e99f8e_4_k_cu_4f347dcb4cuda3std6ranges3__45__cpo4swapE,(_ZN34_INTERNAL_56e99f8e_4_k_cu_4f347dcb4cuda3std3__45__cpo3endE - _ZN34_INTERNAL_56e99f8e_4_k_cu_4f347dcb4cuda3std6ranges3__45__cpo4swapE)
_ZN34_INTERNAL_56e99f8e_4_k_cu_4f347dcb4cuda3std6ranges3__45__cpo4swapE:
	.zero		1
	.type		_ZN34_INTERNAL_56e99f8e_4_k_cu_4f347dcb4cuda3std3__45__cpo3endE,@object
	.size		_ZN34_INTERNAL_56e99f8e_4_k_cu_4f347dcb4cuda3std3__45__cpo3endE,(_ZN34_INTERNAL_56e99f8e_4_k_cu_4f347dcb4cuda3std3__419piecewise_constructE - _ZN34_INTERNAL_56e99f8e_4_k_cu_4f347dcb4cuda3std3__45__cpo3endE)
_ZN34_INTERNAL_56e99f8e_4_k_cu_4f347dcb4cuda3std3__45__cpo3endE:
	.zero		1
	.type		_ZN34_INTERNAL_56e99f8e_4_k_cu_4f347dcb4cuda3std3__419piecewise_constructE,@object
	.size		_ZN34_INTERNAL_56e99f8e_4_k_cu_4f347dcb4cuda3std3__419piecewise_constructE,(.L_5 - _ZN34_INTERNAL_56e99f8e_4_k_cu_4f347dcb4cuda3std3__419piecewise_constructE)
_ZN34_INTERNAL_56e99f8e_4_k_cu_4f347dcb4cuda3std3__419piecewise_constructE:
	.zero		1
.L_5:


//--------------------- .nv.shared._Z29example_mbarrier_try_wait_supPi --------------------------
	.section	.nv.shared._Z29example_mbarrier_try_wait_supPi,"aw",@nobits
	.sectionflags	@""
	.align	8
.nv.shared._Z29example_mbarrier_try_wait_supPi:
	.zero		1032


//--------------------- .nv.shared._Z25example_mbarrier_try_waitPi --------------------------
	.section	.nv.shared._Z25example_mbarrier_try_waitPi,"aw",@nobits
	.sectionflags	@""
	.align	8
.nv.shared._Z25example_mbarrier_try_waitPi:
	.zero		1032


//--------------------- .nv.shared._Z26example_mbarrier_test_waitPi --------------------------
	.section	.nv.shared._Z26example_mbarrier_test_waitPi,"aw",@nobits
	.sectionflags	@""
	.align	8
.nv.shared._Z26example_mbarrier_test_waitPi:
	.zero		1032


//--------------------- .nv.shared._Z30example_mbarrier_arrive_expectPi --------------------------
	.section	.nv.shared._Z30example_mbarrier_arrive_expectPi,"aw",@nobits
	.sectionflags	@""
	.align	8
.nv.shared._Z30example_mbarrier_arrive_expectPi:
	.zero		1032


//--------------------- .nv.shared._Z24example_mbarrier_arrivesPi --------------------------
	.section	.nv.shared._Z24example_mbarrier_arrivesPi,"aw",@nobits
	.sectionflags	@""
	.align	8
.nv.shared._Z24example_mbarrier_arrivesPi:
	.zero		1032


//--------------------- .nv.constant0._Z22example_mbarrier_arrayPi --------------------------
	.section	.nv.constant0._Z22example_mbarrier_arrayPi,"a",@progbits
	.sectionflags	@""
	.align	4
.nv.constant0._Z22example_mbarrier_arrayPi:
	.zero		904


//--------------------- .nv.constant0._Z29example_mbarrier_try_wait_supPi --------------------------
	.section	.nv.constant0._Z29example_mbarrier_try_wait_supPi,"a",@progbits
	.sectionflags	@""
	.align	4
.nv.constant0._Z29example_mbarrier_try_wait_supPi:
	.zero		904


//--------------------- .nv.constant0._Z25example_mbarrier_try_waitPi --------------------------
	.section	.nv.constant0._Z25example_mbarrier_try_waitPi,"a",@progbits
	.sectionflags	@""
	.align	4
.nv.constant0._Z25example_mbarrier_try_waitPi:
	.zero		904


//--------------------- .nv.constant0._Z26example_mbarrier_test_waitPi --------------------------
	.section	.nv.constant0._Z26example_mbarrier_test_waitPi,"a",@progbits
	.sectionflags	@""
	.align	4
.nv.constant0._Z26example_mbarrier_test_waitPi:
	.zero		904


//--------------------- .nv.constant0._Z30example_mbarrier_arrive_expectPi --------------------------
	.section	.nv.constant0._Z30example_mbarrier_arrive_expectPi,"a",@progbits
	.sectionflags	@""
	.align	4
.nv.constant0._Z30example_mbarrier_arrive_expectPi:
	.zero		904


//--------------------- .nv.constant0._Z24example_mbarrier_arrivesPi --------------------------
	.section	.nv.constant0._Z24example_mbarrier_arrivesPi,"a",@progbits
	.sectionflags	@""
	.align	4
.nv.constant0._Z24example_mbarrier_arrivesPi:
	.zero		904


//--------------------- SYMBOLS --------------------------

	.type		.nv.reservedSmem.offset0,@object
	.size		.nv.reservedSmem.offset0,0x4
	.type		.nv.reservedSmem.cap,@object
	.size		.nv.reservedSmem.cap,0x4
